//
// Generated by NVIDIA NVVM Compiler
//
// Compiler Build ID: CL-36424714
// Cuda compilation tools, release 13.0, V13.0.88
// Based on NVVM 20.0.0
//

.version 9.0
.target sm_100
.address_size 64

	// .globl	_Z10multKernelPiPKiS1_

.visible .entry _Z10multKernelPiPKiS1_(
	.param .u64 .ptr .align 1 _Z10multKernelPiPKiS1__param_0,
	.param .u64 .ptr .align 1 _Z10multKernelPiPKiS1__param_1,
	.param .u64 .ptr .align 1 _Z10multKernelPiPKiS1__param_2
)
{
	.reg .pred 	%p<6>;
	.reg .b32 	%r<61>;
	.reg .b64 	%rd<24>;

	ld.param.u64 	%rd7, [_Z10multKernelPiPKiS1__param_0];
	ld.param.u64 	%rd8, [_Z10multKernelPiPKiS1__param_1];
	ld.param.u64 	%rd9, [_Z10multKernelPiPKiS1__param_2];
	cvta.to.global.u64 	%rd1, %rd9;
	cvta.to.global.u64 	%rd2, %rd8;
	mov.u32 	%r1, %ctaid.x;
	mov.u32 	%r2, %ntid.x;
	mov.u32 	%r3, %tid.x;
	mad.lo.s32 	%r53, %r1, %r2, %r3;
	mov.u32 	%r5, %nctaid.x;
	mul.lo.s32 	%r6, %r2, %r5;
	setp.lt.s32 	%p1, %r6, 1;
	@%p1 bra 	$L__BB0_7;
	cvta.to.global.u64 	%rd10, %rd7;
	mov.u32 	%r32, %tid.y;
	mov.u32 	%r33, %ntid.y;
	mov.u32 	%r34, %ctaid.y;
	mad.lo.s32 	%r35, %r34, %r33, %r32;
	mul.lo.s32 	%r7, %r35, %r6;
	add.s32 	%r36, %r7, %r53;
	mul.wide.s32 	%rd11, %r36, 4;
	add.s64 	%rd3, %rd10, %rd11;
	ld.global.u32 	%r56, [%rd3];
	and.b32  	%r9, %r6, 3;
	setp.lt.u32 	%p2, %r6, 4;
	mov.b32 	%r57, 0;
	@%p2 bra 	$L__BB0_4;
	and.b32  	%r57, %r6, 2147483644;
	neg.s32 	%r54, %r57;
	shl.b32 	%r12, %r6, 2;
	mul.wide.u32 	%rd16, %r6, 4;
	mov.u32 	%r52, %r7;
$L__BB0_3:
	mul.wide.u32 	%rd12, %r52, 4;
	add.s64 	%rd13, %rd2, %rd12;
	ld.global.u32 	%r37, [%rd13];
	mul.wide.s32 	%rd14, %r53, 4;
	add.s64 	%rd15, %rd1, %rd14;
	ld.global.u32 	%r38, [%rd15];
	mad.lo.s32 	%r39, %r38, %r37, %r56;
	st.global.u32 	[%rd3], %r39;
	ld.global.u32 	%r40, [%rd13+4];
	add.s64 	%rd17, %rd15, %rd16;
	ld.global.u32 	%r41, [%rd17];
	mad.lo.s32 	%r42, %r41, %r40, %r39;
	st.global.u32 	[%rd3], %r42;
	ld.global.u32 	%r43, [%rd13+8];
	add.s64 	%rd18, %rd17, %rd16;
	ld.global.u32 	%r44, [%rd18];
	mad.lo.s32 	%r45, %r44, %r43, %r42;
	st.global.u32 	[%rd3], %r45;
	ld.global.u32 	%r46, [%rd13+12];
	add.s64 	%rd19, %rd18, %rd16;
	ld.global.u32 	%r47, [%rd19];
	mad.lo.s32 	%r56, %r47, %r46, %r45;
	st.global.u32 	[%rd3], %r56;
	add.s32 	%r54, %r54, 4;
	add.s32 	%r53, %r53, %r12;
	add.s32 	%r52, %r52, 4;
	setp.ne.s32 	%p3, %r54, 0;
	@%p3 bra 	$L__BB0_3;
$L__BB0_4:
	setp.eq.s32 	%p4, %r9, 0;
	@%p4 bra 	$L__BB0_7;
	mad.lo.s32 	%r48, %r5, %r57, %r1;
	mad.lo.s32 	%r59, %r2, %r48, %r3;
	add.s32 	%r49, %r57, %r7;
	mul.wide.u32 	%rd20, %r49, 4;
	add.s64 	%rd23, %rd2, %rd20;
	neg.s32 	%r58, %r9;
$L__BB0_6:
	.pragma "nounroll";
	ld.global.u32 	%r50, [%rd23];
	mul.wide.s32 	%rd21, %r59, 4;
	add.s64 	%rd22, %rd1, %rd21;
	ld.global.u32 	%r51, [%rd22];
	mad.lo.s32 	%r56, %r51, %r50, %r56;
	st.global.u32 	[%rd3], %r56;
	add.s32 	%r59, %r59, %r6;
	add.s64 	%rd23, %rd23, 4;
	add.s32 	%r58, %r58, 1;
	setp.ne.s32 	%p5, %r58, 0;
	@%p5 bra 	$L__BB0_6;
$L__BB0_7:
	ret;

}


// ===== COMPILED SASS (sm_100) =====

	.target	sm_100

	.elftype	@"ET_EXEC"


//--------------------- .note.nv.tkinfo           --------------------------
	.section	.note.nv.tkinfo,"",@"SHT_NOTE"
	.sectionflags	@"SHF_NOTE_NV_TKINFO"
	.tkinfo
        /*0018*/ 	.word	0x00000002
        /*0030*/ 	.string	""
        /*0030*/ 	.string	"ptxas"
        /*0030*/ 	.string	"Cuda compilation tools, release 13.0, V13.0.88"
        /*0030*/ 	.string	"Build cuda_13.0.r13.0/compiler.36424714_0"
        /*0030*/ 	.string	"-arch sm_100 -m 64 "



//--------------------- .note.nv.cuinfo           --------------------------
	.section	.note.nv.cuinfo,"",@"SHT_NOTE"
	.sectionflags	@"SHF_NOTE_NV_CUINFO"
        /*0018*/ 	.short	0x0002
        /*001a*/ 	.short	0x0064
        /*001c*/ 	.short	0x0082
	.zero		2


//--------------------- .nv.info                  --------------------------
	.section	.nv.info,"",@"SHT_CUDA_INFO"
	.align	4


	//----- nvinfo : EIATTR_REGCOUNT
	.align		4
        /*0000*/ 	.byte	0x04, 0x2f
        /*0002*/ 	.short	(.L_1 - .L_0)
	.align		4
.L_0:
        /*0004*/ 	.word	index@(_Z10multKernelPiPKiS1_)
        /*0008*/ 	.word	0x00000020


	//----- nvinfo : EIATTR_FRAME_SIZE
	.align		4
.L_1:
        /*000c*/ 	.byte	0x04, 0x11
        /*000e*/ 	.short	(.L_3 - .L_2)
	.align		4
.L_2:
        /*0010*/ 	.word	index@(_Z10multKernelPiPKiS1_)
        /*0014*/ 	.word	0x00000000


	//----- nvinfo : EIATTR_MIN_STACK_SIZE
	.align		4
.L_3:
        /*0018*/ 	.byte	0x04, 0x12
        /*001a*/ 	.short	(.L_5 - .L_4)
	.align		4
.L_4:
        /*001c*/ 	.word	index@(_Z10multKernelPiPKiS1_)
        /*0020*/ 	.word	0x00000000
.L_5:


//--------------------- .nv.compat                --------------------------
	.section	.nv.compat,"",@"SHT_CUDA_COMPAT_INFO"
	.align	4
        /*0000*/ 	.byte	0x02, 0x09, 0x00, 0x00, 0x02, 0x02, 0x01, 0x00, 0x02, 0x05, 0x05, 0x00, 0x03, 0x07, 0x01, 0x01
        /*0010*/ 	.byte	0x02, 0x03, 0x00, 0x00, 0x02, 0x06, 0x01, 0x00, 0x04, 0x0b, 0x08, 0x00, 0x09, 0x00, 0x00, 0x00
        /*0020*/ 	.byte	0x00, 0x00, 0x00, 0x00


//--------------------- .nv.info._Z10multKernelPiPKiS1_ --------------------------
	.section	.nv.info._Z10multKernelPiPKiS1_,"",@"SHT_CUDA_INFO"
	.sectionflags	@""
	.align	4


	//----- nvinfo : EIATTR_CUDA_API_VERSION
	.align		4
        /*0000*/ 	.byte	0x04, 0x37
        /*0002*/ 	.short	(.L_7 - .L_6)
.L_6:
        /*0004*/ 	.word	0x00000082


	//----- nvinfo : EIATTR_KPARAM_INFO
	.align		4
.L_7:
        /*0008*/ 	.byte	0x04, 0x17
        /*000a*/ 	.short	(.L_9 - .L_8)
.L_8:
        /*000c*/ 	.word	0x00000000
        /*0010*/ 	.short	0x0002
        /*0012*/ 	.short	0x0010
        /*0014*/ 	.byte	0x00, 0xf5, 0x21, 0x00


	//----- nvinfo : EIATTR_KPARAM_INFO
	.align		4
.L_9:
        /*0018*/ 	.byte	0x04, 0x17
        /*001a*/ 	.short	(.L_11 - .L_10)
.L_10:
        /*001c*/ 	.word	0x00000000
        /*0020*/ 	.short	0x0001
        /*0022*/ 	.short	0x0008
        /*0024*/ 	.byte	0x00, 0xf5, 0x21, 0x00


	//----- nvinfo : EIATTR_KPARAM_INFO
	.align		4
.L_11:
        /*0028*/ 	.byte	0x04, 0x17
        /*002a*/ 	.short	(.L_13 - .L_12)
.L_12:
        /*002c*/ 	.word	0x00000000
        /*0030*/ 	.short	0x0000
        /*0032*/ 	.short	0x0000
        /*0034*/ 	.byte	0x00, 0xf5, 0x21, 0x00


	//----- nvinfo : EIATTR_SPARSE_MMA_MASK
	.align		4
.L_13:
        /*0038*/ 	.byte	0x03, 0x50
        /*003a*/ 	.short	0x0000


	//----- nvinfo : EIATTR_MAXREG_COUNT
	.align		4
        /*003c*/ 	.byte	0x03, 0x1b
        /*003e*/ 	.short	0x00ff


	//----- nvinfo : EIATTR_MERCURY_ISA_VERSION
	.align		4
        /*0040*/ 	.byte	0x03, 0x5f
        /*0042*/ 	.short	0x0101


	//----- nvinfo : EIATTR_VRC_CTA_INIT_COUNT
	.align		4
        /*0044*/ 	.byte	0x02, 0x4a
	.zero		1
	.zero		1


	//----- nvinfo : EIATTR_EXIT_INSTR_OFFSETS
	.align		4
        /*0048*/ 	.byte	0x04, 0x1c
        /*004a*/ 	.short	(.L_15 - .L_14)


	//   ....[0]....
.L_14:
        /*004c*/ 	.word	0x00000050


	//   ....[1]....
        /*0050*/ 	.word	0x00000d60


	//   ....[2]....
        /*0054*/ 	.word	0x00000eb0


	//----- nvinfo : EIATTR_CBANK_PARAM_SIZE
	.align		4
.L_15:
        /*0058*/ 	.byte	0x03, 0x19
        /*005a*/ 	.short	0x0018


	//----- nvinfo : EIATTR_PARAM_CBANK
	.align		4
        /*005c*/ 	.byte	0x04, 0x0a
        /*005e*/ 	.short	(.L_17 - .L_16)
	.align		4
.L_16:
        /*0060*/ 	.word	index@(.nv.constant0._Z10multKernelPiPKiS1_)
        /*0064*/ 	.short	0x0380
        /*0066*/ 	.short	0x0018


	//----- nvinfo : EIATTR_SW_WAR
	.align		4
.L_17:
        /*0068*/ 	.byte	0x04, 0x36
        /*006a*/ 	.short	(.L_19 - .L_18)
.L_18:
        /*006c*/ 	.word	0x00000008
.L_19:


//--------------------- .nv.callgraph             --------------------------
	.section	.nv.callgraph,"",@"SHT_CUDA_CALLGRAPH"
	.align	4
	.sectionentsize	8
	.align		4
        /*0000*/ 	.word	0x00000000
	.align		4
        /*0004*/ 	.word	0xffffffff
	.align		4
        /*0008*/ 	.word	0x00000000
	.align		4
        /*000c*/ 	.word	0xfffffffe
	.align		4
        /*0010*/ 	.word	0x00000000
	.align		4
        /*0014*/ 	.word	0xfffffffd
	.align		4
        /*0018*/ 	.word	0x00000000
	.align		4
        /*001c*/ 	.word	0xfffffffc


//--------------------- .text._Z10multKernelPiPKiS1_ --------------------------
	.section	.text._Z10multKernelPiPKiS1_,"ax",@progbits
	.align	128
        .global         _Z10multKernelPiPKiS1_
        .type           _Z10multKernelPiPKiS1_,@function
        .size           _Z10multKernelPiPKiS1_,(.L_x_7 - _Z10multKernelPiPKiS1_)
        .other          _Z10multKernelPiPKiS1_,@"STO_CUDA_ENTRY STV_DEFAULT"
_Z10multKernelPiPKiS1_:
.text._Z10multKernelPiPKiS1_:
[----:B------:R-:W-:Y:S01]  /*0000*/  LDC R1, c[0x0][0x37c] ;  /* 0x0000df00ff017b82 */ /* 0x000fe20000000800 */
[----:B------:R-:W0:Y:S07]  /*0010*/  LDCU UR6, c[0x0][0x360] ;  /* 0x00006c00ff0677ac */ /* 0x000e2e0008000800 */
[----:B------:R-:W0:Y:S02]  /*0020*/  LDC R0, c[0x0][0x370] ;  /* 0x0000dc00ff007b82 */ /* 0x000e240000000800 */
[----:B0-----:R-:W-:-:S05]  /*0030*/  IMAD R2, R0, UR6, RZ ;  /* 0x0000000600027c24 */ /* 0x001fca000f8e02ff */
[----:B------:R-:W-:-:S13]  /*0040*/  ISETP.GE.AND P0, PT, R2, 0x1, PT ;  /* 0x000000010200780c */ /* 0x000fda0003f06270 */
[----:B------:R-:W-:Y:S05]  /*0050*/  @!P0 EXIT ;  /* 0x000000000000894d */ /* 0x000fea0003800000 */
[----:B------:R-:W0:Y:S01]  /*0060*/  S2R R5, SR_TID.Y ;  /* 0x0000000000057919 */ /* 0x000e220000002200 */
[----:B------:R-:W0:Y:S01]  /*0070*/  LDCU UR4, c[0x0][0x364] ;  /* 0x00006c80ff0477ac */ /* 0x000e220008000800 */
[----:B------:R-:W1:Y:S01]  /*0080*/  LDC.64 R10, c[0x0][0x380] ;  /* 0x0000e000ff0a7b82 */ /* 0x000e620000000a00 */
[----:B------:R-:W0:Y:S01]  /*0090*/  S2R R6, SR_CTAID.Y ;  /* 0x0000000000067919 */ /* 0x000e220000002600 */
[----:B------:R-:W2:Y:S01]  /*00a0*/  S2R R3, SR_CTAID.X ;  /* 0x0000000000037919 */ /* 0x000ea20000002500 */
[----:B------:R-:W2:Y:S01]  /*00b0*/  S2R R4, SR_TID.X ;  /* 0x0000000000047919 */ /* 0x000ea20000002100 */
[----:B------:R-:W-:Y:S01]  /*00c0*/  ISETP.GE.U32.AND P0, PT, R2, 0x4, PT ;  /* 0x000000040200780c */ /* 0x000fe20003f06070 */
[----:B------:R-:W-:Y:S02]  /*00d0*/  HFMA2 R8, -RZ, RZ, 0, 0 ;  /* 0x00000000ff087431 */ /* 0x000fe400000001ff */
[----:B0-----:R-:W-:Y:S01]  /*00e0*/  IMAD R5, R6, UR4, R5 ;  /* 0x0000000406057c24 */ /* 0x001fe2000f8e0205 */
[----:B------:R-:W0:Y:S03]  /*00f0*/  LDCU.64 UR4, c[0x0][0x358] ;  /* 0x00006b00ff0477ac */ /* 0x000e260008000a00 */
[----:B------:R-:W-:-:S02]  /*0100*/  IMAD R5, R2, R5, RZ ;  /* 0x0000000502057224 */ /* 0x000fc400078e02ff */
[----:B--2---:R-:W-:-:S05]  /*0110*/  IMAD R25, R3, UR6, R4 ;  /* 0x0000000603197c24 */ /* 0x004fca000f8e0204 */
[----:B------:R-:W-:-:S05]  /*0120*/  IADD3 R7, PT, PT, R25, R5, RZ ;  /* 0x0000000519077210 */ /* 0x000fca0007ffe0ff */
[----:B-1----:R-:W-:Y:S01]  /*0130*/  IMAD.WIDE R10, R7, 0x4, R10 ;  /* 0x00000004070a7825 */ /* 0x002fe200078e020a */
[----:B------:R-:W-:-:S04]  /*0140*/  LOP3.LUT R7, R2, 0x3, RZ, 0xc0, !PT ;  /* 0x0000000302077812 */ /* 0x000fc800078ec0ff */
[----:B0-----:R0:W5:Y:S01]  /*0150*/  LDG.E R21, desc[UR4][R10.64] ;  /* 0x000000040a157981 */ /* 0x001162000c1e1900 */
[----:B------:R-:W-:Y:S05]  /*0160*/  @!P0 BRA `(.L_x_0) ;  /* 0x0000000800f88947 */ /* 0x000fea0003800000 */
[----:B------:R-:W-:Y:S02]  /*0170*/  LOP3.LUT R8, R2, 0x7ffffffc, RZ, 0xc0, !PT ;  /* 0x7ffffffc02087812 */ /* 0x000fe400078ec0ff */
[----:B------:R-:W-:Y:S02]  /*0180*/  MOV R9, R5 ;  /* 0x0000000500097202 */ /* 0x000fe40000000f00 */
[----:B------:R-:W-:-:S04]  /*0190*/  IADD3 R6, PT, PT, -R8, RZ, RZ ;  /* 0x000000ff08067210 */ /* 0x000fc80007ffe1ff */
[----:B------:R-:W-:-:S13]  /*01a0*/  ISETP.GE.AND P0, PT, R6, RZ, PT ;  /* 0x000000ff0600720c */ /* 0x000fda0003f06270 */
[----:B------:R-:W-:Y:S05]  /*01b0*/  @P0 BRA `(.L_x_1) ;  /* 0x0000000800740947 */ /* 0x000fea0003800000 */
[----:B------:R-:W-:Y:S02]  /*01c0*/  IADD3 R12, PT, PT, -R6, RZ, RZ ;  /* 0x000000ff060c7210 */ /* 0x000fe40007ffe1ff */
[----:B------:R-:W-:Y:S02]  /*01d0*/  PLOP3.LUT P0, PT, PT, PT, PT, 0x80, 0x8 ;  /* 0x000000000008781c */ /* 0x000fe40003f0f070 */
[----:B------:R-:W-:-:S13]  /*01e0*/  ISETP.GT.AND P1, PT, R12, 0xc, PT ;  /* 0x0000000c0c00780c */ /* 0x000fda0003f24270 */
[----:B------:R-:W-:Y:S05]  /*01f0*/  @!P1 BRA `(.L_x_2) ;  /* 0x0000000400889947 */ /* 0x000fea0003800000 */
[----:B------:R-:W-:-:S13]  /*0200*/  PLOP3.LUT P0, PT, PT, PT, PT, 0x8, 0x80 ;  /* 0x000000000080781c */ /* 0x000fda0003f0e170 */
.L_x_3:
[----:B------:R-:W1:Y:S08]  /*0210*/  LDC.64 R14, c[0x0][0x388] ;  /* 0x0000e200ff0e7b82 */ /* 0x000e700000000a00 */
[----:B--2---:R-:W2:Y:S01]  /*0220*/  LDC.64 R12, c[0x0][0x390] ;  /* 0x0000e400ff0c7b82 */ /* 0x004ea20000000a00 */
[----:B-1----:R-:W-:-:S05]  /*0230*/  IMAD.WIDE.U32 R18, R9, 0x4, R14 ;  /* 0x0000000409127825 */ /* 0x002fca00078e000e */
[----:B------:R-:W3:Y:S01]  /*0240*/  LDG.E R20, desc[UR4][R18.64] ;  /* 0x0000000412147981 */ /* 0x000ee2000c1e1900 */
[----:B--2---:R-:W-:-:S05]  /*0250*/  IMAD.WIDE R16, R25, 0x4, R12 ;  /* 0x0000000419107825 */ /* 0x004fca00078e020c */
[----:B------:R-:W3:Y:S02]  /*0260*/  LDG.E R22, desc[UR4][R16.64] ;  /* 0x0000000410167981 */ /* 0x000ee4000c1e1900 */
[----:B---3-5:R-:W-:Y:S02]  /*0270*/  IMAD R27, R20, R22, R21 ;  /* 0x00000016141b7224 */ /* 0x028fe400078e0215 */
[----:B------:R-:W-:-:S03]  /*0280*/  IMAD.WIDE.U32 R22, R2, 0x4, R16 ;  /* 0x0000000402167825 */ /* 0x000fc600078e0010 */
[----:B------:R1:W-:Y:S04]  /*0290*/  STG.E desc[UR4][R10.64], R27 ;  /* 0x0000001b0a007986 */ /* 0x0003e8000c101904 */
[----:B------:R-:W2:Y:S04]  /*02a0*/  LDG.E R20, desc[UR4][R18.64+0x4] ;  /* 0x0000040412147981 */ /* 0x000ea8000c1e1900 */
[----:B------:R-:W2:Y:S02]  /*02b0*/  LDG.E R21, desc[UR4][R22.64] ;  /* 0x0000000416157981 */ /* 0x000ea4000c1e1900 */
[----:B--2---:R-:W-:-:S02]  /*02c0*/  IMAD R29, R20, R21, R27 ;  /* 0x00000015141d7224 */ /* 0x004fc400078e021b */
[----:B------:R-:W-:-:S03]  /*02d0*/  IMAD.WIDE.U32 R20, R2, 0x4, R22 ;  /* 0x0000000402147825 */ /* 0x000fc600078e0016 */
[----:B------:R2:W-:Y:S04]  /*02e0*/  STG.E desc[UR4][R10.64], R29 ;  /* 0x0000001d0a007986 */ /* 0x0005e8000c101904 */
[----:B------:R-:W3:Y:S04]  /*02f0*/  LDG.E R24, desc[UR4][R18.64+0x8] ;  /* 0x0000080412187981 */ /* 0x000ee8000c1e1900 */
[----:B------:R-:W3:Y:S01]  /*0300*/  LDG.E R26, desc[UR4][R20.64] ;  /* 0x00000004141a7981 */ /* 0x000ee2000c1e1900 */
[----:B------:R-:W-:-:S04]  /*0310*/  IMAD.WIDE.U32 R16, R2, 0x4, R20 ;  /* 0x0000000402107825 */ /* 0x000fc800078e0014 */
[----:B---3--:R-:W-:-:S05]  /*0320*/  IMAD R26, R24, R26, R29 ;  /* 0x0000001a181a7224 */ /* 0x008fca00078e021d */
[----:B------:R3:W-:Y:S04]  /*0330*/  STG.E desc[UR4][R10.64], R26 ;  /* 0x0000001a0a007986 */ /* 0x0007e8000c101904 */
[----:B------:R-:W4:Y:S04]  /*0340*/  LDG.E R24, desc[UR4][R18.64+0xc] ;  /* 0x00000c0412187981 */ /* 0x000f28000c1e1900 */
[----:B------:R-:W4:Y:S01]  /*0350*/  LDG.E R17, desc[UR4][R16.64] ;  /* 0x0000000410117981 */ /* 0x000f22000c1e1900 */
[----:B------:R-:W-:Y:S02]  /*0360*/  IADD3 R23, PT, PT, R9, 0x4, RZ ;  /* 0x0000000409177810 */ /* 0x000fe40007ffe0ff */
[----:B-1----:R-:W-:-:S03]  /*0370*/  LEA R27, R2, R25, 0x2 ;  /* 0x00000019021b7211 */ /* 0x002fc600078e10ff */
[----:B------:R-:W-:-:S04]  /*0380*/  IMAD.WIDE.U32 R22, R23, 0x4, R14 ;  /* 0x0000000417167825 */ /* 0x000fc800078e000e */
[----:B----4-:R-:W-:Y:S02]  /*0390*/  IMAD R28, R24, R17, R26 ;  /* 0x00000011181c7224 */ /* 0x010fe400078e021a */
[----:B------:R-:W-:-:S03]  /*03a0*/  IMAD.WIDE R24, R27, 0x4, R12 ;  /* 0x000000041b187825 */ /* 0x000fc600078e020c */
[----:B------:R-:W-:Y:S04]  /*03b0*/  STG.E desc[UR4][R10.64], R28 ;  /* 0x0000001c0a007986 */ /* 0x000fe8000c101904 */
[----:B------:R-:W2:Y:S04]  /*03c0*/  LDG.E R21, desc[UR4][R22.64] ;  /* 0x0000000416157981 */ /* 0x000ea8000c1e1900 */
[----:B------:R-:W2:Y:S01]  /*03d0*/  LDG.E R20, desc[UR4][R24.64] ;  /* 0x0000000418147981 */ /* 0x000ea2000c1e1900 */
[----:B------:R-:W-:-:S04]  /*03e0*/  IMAD.WIDE.U32 R18, R2, 0x4, R24 ;  /* 0x0000000402127825 */ /* 0x000fc800078e0018 */
[----:B--2---:R-:W-:-:S05]  /*03f0*/  IMAD R29, R21, R20, R28 ;  /* 0x00000014151d7224 */ /* 0x004fca00078e021c */
[----:B------:R1:W-:Y:S04]  /*0400*/  STG.E desc[UR4][R10.64], R29 ;  /* 0x0000001d0a007986 */ /* 0x0003e8000c101904 */
[----:B------:R-:W2:Y:S04]  /*0410*/  LDG.E R16, desc[UR4][R22.64+0x4] ;  /* 0x0000040416107981 */ /* 0x000ea8000c1e1900 */
[----:B------:R-:W2:Y:S01]  /*0420*/  LDG.E R17, desc[UR4][R18.64] ;  /* 0x0000000412117981 */ /* 0x000ea2000c1e1900 */
[----:B------:R-:W-:-:S04]  /*0430*/  IMAD.WIDE.U32 R20, R2, 0x4, R18 ;  /* 0x0000000402147825 */ /* 0x000fc800078e0012 */
[----:B--2---:R-:W-:-:S05]  /*0440*/  IMAD R17, R16, R17, R29 ;  /* 0x0000001110117224 */ /* 0x004fca00078e021d */
[----:B------:R2:W-:Y:S04]  /*0450*/  STG.E desc[UR4][R10.64], R17 ;  /* 0x000000110a007986 */ /* 0x0005e8000c101904 */
[----:B------:R-:W4:Y:S04]  /*0460*/  LDG.E R16, desc[UR4][R22.64+0x8] ;  /* 0x0000080416107981 */ /* 0x000f28000c1e1900 */
[----:B---3--:R-:W4:Y:S01]  /*0470*/  LDG.E R26, desc[UR4][R20.64] ;  /* 0x00000004141a7981 */ /* 0x008f22000c1e1900 */
[----:B------:R-:W-:-:S04]  /*0480*/  IMAD.WIDE.U32 R24, R2, 0x4, R20 ;  /* 0x0000000402187825 */ /* 0x000fc800078e0014 */
[----:B----4-:R-:W-:-:S05]  /*0490*/  IMAD R26, R16, R26, R17 ;  /* 0x0000001a101a7224 */ /* 0x010fca00078e0211 */
[----:B------:R3:W-:Y:S04]  /*04a0*/  STG.E desc[UR4][R10.64], R26 ;  /* 0x0000001a0a007986 */ /* 0x0007e8000c101904 */
[----:B-1----:R-:W4:Y:S04]  /*04b0*/  LDG.E R29, desc[UR4][R22.64+0xc] ;  /* 0x00000c04161d7981 */ /* 0x002f28000c1e1900 */
[----:B------:R-:W4:Y:S01]  /*04c0*/  LDG.E R24, desc[UR4][R24.64] ;  /* 0x0000000418187981 */ /* 0x000f22000c1e1900 */
[----:B------:R-:W-:Y:S02]  /*04d0*/  IADD3 R19, PT, PT, R9, 0x8, RZ ;  /* 0x0000000809137810 */ /* 0x000fe40007ffe0ff */
[----:B------:R-:W-:-:S03]  /*04e0*/  LEA R27, R2, R27, 0x2 ;  /* 0x0000001b021b7211 */ /* 0x000fc600078e10ff */
[----:B--2---:R-:W-:-:S04]  /*04f0*/  IMAD.WIDE.U32 R16, R19, 0x4, R14 ;  /* 0x0000000413107825 */ /* 0x004fc800078e000e */
[----:B------:R-:W-:-:S04]  /*0500*/  IMAD.WIDE R18, R27, 0x4, R12 ;  /* 0x000000041b127825 */ /* 0x000fc800078e020c */
[----:B----4-:R-:W-:-:S05]  /*0510*/  IMAD R29, R29, R24, R26 ;  /* 0x000000181d1d7224 */ /* 0x010fca00078e021a */
[----:B------:R1:W-:Y:S04]  /*0520*/  STG.E desc[UR4][R10.64], R29 ;  /* 0x0000001d0a007986 */ /* 0x0003e8000c101904 */
[----:B------:R-:W3:Y:S04]  /*0530*/  LDG.E R20, desc[UR4][R16.64] ;  /* 0x0000000410147981 */ /* 0x000ee8000c1e1900 */
[----:B------:R-:W3:Y:S02]  /*0540*/  LDG.E R21, desc[UR4][R18.64] ;  /* 0x0000000412157981 */ /* 0x000ee4000c1e1900 */
[----:B---3--:R-:W-:-:S02]  /*0550*/  IMAD R26, R20, R21, R29 ;  /* 0x00000015141a7224 */ /* 0x008fc400078e021d */
[----:B------:R-:W-:-:S03]  /*0560*/  IMAD.WIDE.U32 R20, R2, 0x4, R18 ;  /* 0x0000000402147825 */ /* 0x000fc600078e0012 */
[----:B------:R2:W-:Y:S04]  /*0570*/  STG.E desc[UR4][R10.64], R26 ;  /* 0x0000001a0a007986 */ /* 0x0005e8000c101904 */
[----:B------:R-:W3:Y:S04]  /*0580*/  LDG.E R23, desc[UR4][R16.64+0x4] ;  /* 0x0000040410177981 */ /* 0x000ee8000c1e1900 */
[----:B------:R-:W3:Y:S02]  /*0590*/  LDG.E R22, desc[UR4][R20.64] ;  /* 0x0000000414167981 */ /* 0x000ee4000c1e1900 */
[----:B---3--:R-:W-:-:S02]  /*05a0*/  IMAD R24, R23, R22, R26 ;  /* 0x0000001617187224 */ /* 0x008fc400078e021a */
[----:B------:R-:W-:-:S03]  /*05b0*/  IMAD.WIDE.U32 R22, R2, 0x4, R20 ;  /* 0x0000000402167825 */ /* 0x000fc600078e0014 */
[----:B------:R-:W-:Y:S04]  /*05c0*/  STG.E desc[UR4][R10.64], R24 ;  /* 0x000000180a007986 */ /* 0x000fe8000c101904 */
[----:B------:R-:W1:Y:S04]  /*05d0*/  LDG.E R25, desc[UR4][R16.64+0x8] ;  /* 0x0000080410197981 */ /* 0x000e68000c1e1900 */
[----:B------:R-:W1:Y:S01]  /*05e0*/  LDG.E R28, desc[UR4][R22.64] ;  /* 0x00000004161c7981 */ /* 0x000e62000c1e1900 */
[----:B------:R-:W-:-:S04]  /*05f0*/  IMAD.WIDE.U32 R18, R2, 0x4, R22 ;  /* 0x0000000402127825 */ /* 0x000fc800078e0016 */
[----:B-1----:R-:W-:-:S05]  /*0600*/  IMAD R29, R25, R28, R24 ;  /* 0x0000001c191d7224 */ /* 0x002fca00078e0218 */
[----:B------:R-:W-:Y:S04]  /*0610*/  STG.E desc[UR4][R10.64], R29 ;  /* 0x0000001d0a007986 */ /* 0x000fe8000c101904 */
[----:B--2---:R-:W2:Y:S04]  /*0620*/  LDG.E R26, desc[UR4][R16.64+0xc] ;  /* 0x00000c04101a7981 */ /* 0x004ea8000c1e1900 */
[----:B------:R-:W2:Y:S01]  /*0630*/  LDG.E R18, desc[UR4][R18.64] ;  /* 0x0000000412127981 */ /* 0x000ea2000c1e1900 */
[----:B------:R-:W-:Y:S02]  /*0640*/  IADD3 R20, PT, PT, R9, 0xc, RZ ;  /* 0x0000000c09147810 */ /* 0x000fe40007ffe0ff */
[----:B------:R-:W-:-:S03]  /*0650*/  LEA R25, R2, R27, 0x2 ;  /* 0x0000001b02197211 */ /* 0x000fc600078e10ff */
[----:B------:R-:W-:-:S04]  /*0660*/  IMAD.WIDE.U32 R14, R20, 0x4, R14 ;  /* 0x00000004140e7825 */ /* 0x000fc800078e000e */
[----:B------:R-:W-:-:S04]  /*0670*/  IMAD.WIDE R12, R25, 0x4, R12 ;  /* 0x00000004190c7825 */ /* 0x000fc800078e020c */
[----:B--2---:R-:W-:-:S05]  /*0680*/  IMAD R21, R26, R18, R29 ;  /* 0x000000121a157224 */ /* 0x004fca00078e021d */
[----:B------:R1:W-:Y:S04]  /*0690*/  STG.E desc[UR4][R10.64], R21 ;  /* 0x000000150a007986 */ /* 0x0003e8000c101904 */
[----:B------:R-:W2:Y:S04]  /*06a0*/  LDG.E R20, desc[UR4][R14.64] ;  /* 0x000000040e147981 */ /* 0x000ea8000c1e1900 */
[----:B------:R-:W2:Y:S01]  /*06b0*/  LDG.E R22, desc[UR4][R12.64] ;  /* 0x000000040c167981 */ /* 0x000ea2000c1e1900 */
[----:B------:R-:W-:-:S04]  /*06c0*/  IMAD.WIDE.U32 R16, R2, 0x4, R12 ;  /* 0x0000000402107825 */ /* 0x000fc800078e000c */
[----:B--2---:R-:W-:-:S05]  /*06d0*/  IMAD R23, R20, R22, R21 ;  /* 0x0000001614177224 */ /* 0x004fca00078e0215 */
[----:B------:R2:W-:Y:S04]  /*06e0*/  STG.E desc[UR4][R10.64], R23 ;  /* 0x000000170a007986 */ /* 0x0005e8000c101904 */
[----:B------:R-:W3:Y:S04]  /*06f0*/  LDG.E R18, desc[UR4][R14.64+0x4] ;  /* 0x000004040e127981 */ /* 0x000ee8000c1e1900 */
[----:B------:R-:W3:Y:S02]  /*0700*/  LDG.E R19, desc[UR4][R16.64] ;  /* 0x0000000410137981 */ /* 0x000ee4000c1e1900 */
[----:B---3--:R-:W-:-:S02]  /*0710*/  IMAD R27, R18, R19, R23 ;  /* 0x00000013121b7224 */ /* 0x008fc400078e0217 */
[----:B------:R-:W-:-:S03]  /*0720*/  IMAD.WIDE.U32 R18, R2, 0x4, R16 ;  /* 0x0000000402127825 */ /* 0x000fc600078e0010 */
[----:B------:R2:W-:Y:S04]  /*0730*/  STG.E desc[UR4][R10.64], R27 ;  /* 0x0000001b0a007986 */ /* 0x0005e8000c101904 */
[----:B------:R-:W3:Y:S04]  /*0740*/  LDG.E R20, desc[UR4][R14.64+0x8] ;  /* 0x000008040e147981 */ /* 0x000ee8000c1e1900 */
[----:B-1----:R-:W3:Y:S01]  /*0750*/  LDG.E R21, desc[UR4][R18.64] ;  /* 0x0000000412157981 */ /* 0x002ee2000c1e1900 */
[----:B------:R-:W-:Y:S01]  /*0760*/  IMAD.WIDE.U32 R12, R2, 0x4, R18 ;  /* 0x00000004020c7825 */ /* 0x000fe200078e0012 */
[----:B------:R-:W-:-:S03]  /*0770*/  IADD3 R6, PT, PT, R6, 0x10, RZ ;  /* 0x0000001006067810 */ /* 0x000fc60007ffe0ff */
[----:B---3--:R-:W-:-:S05]  /*0780*/  IMAD R29, R20, R21, R27 ;  /* 0x00000015141d7224 */ /* 0x008fca00078e021b */
[----:B------:R2:W-:Y:S04]  /*0790*/  STG.E desc[UR4][R10.64], R29 ;  /* 0x0000001d0a007986 */ /* 0x0005e8000c101904 */
[----:B------:R-:W3:Y:S04]  /*07a0*/  LDG.E R20, desc[UR4][R14.64+0xc] ;  /* 0x00000c040e147981 */ /* 0x000ee8000c1e1900 */
[----:B------:R-:W3:Y:S01]  /*07b0*/  LDG.E R12, desc[UR4][R12.64] ;  /* 0x000000040c0c7981 */ /* 0x000ee2000c1e1900 */
[----:B------:R-:W-:Y:S02]  /*07c0*/  ISETP.GE.AND P1, PT, R6, -0xc, PT ;  /* 0xfffffff40600780c */ /* 0x000fe40003f26270 */
[----:B------:R-:W-:-:S02]  /*07d0*/  IADD3 R9, PT, PT, R9, 0x10, RZ ;  /* 0x0000001009097810 */ /* 0x000fc40007ffe0ff */
[----:B------:R-:W-:Y:S01]  /*07e0*/  LEA R25, R2, R25, 0x2 ;  /* 0x0000001902197211 */ /* 0x000fe200078e10ff */
[----:B---3--:R-:W-:-:S05]  /*07f0*/  IMAD R21, R20, R12, R29 ;  /* 0x0000000c14157224 */ /* 0x008fca00078e021d */
[----:B------:R2:W-:Y:S03]  /*0800*/  STG.E desc[UR4][R10.64], R21 ;  /* 0x000000150a007986 */ /* 0x0005e6000c101904 */
[----:B------:R-:W-:Y:S05]  /*0810*/  @!P1 BRA `(.L_x_3) ;  /* 0xfffffff8007c9947 */ /* 0x000fea000383ffff */
.L_x_2:
[----:B------:R-:W-:-:S04]  /*0820*/  IADD3 R12, PT, PT, -R6, RZ, RZ ;  /* 0x000000ff060c7210 */ /* 0x000fc80007ffe1ff */
[----:B------:R-:W-:-:S13]  /*0830*/  ISETP.GT.AND P1, PT, R12, 0x4, PT ;  /* 0x000000040c00780c */ /* 0x000fda0003f24270 */
[----:B------:R-:W-:Y:S05]  /*0840*/  @!P1 BRA `(.L_x_4) ;  /* 0x0000000000c89947 */ /* 0x000fea0003800000 */
[----:B------:R-:W1:Y:S08]  /*0850*/  LDC.64 R12, c[0x0][0x390] ;  /* 0x0000e400ff0c7b82 */ /* 0x000e700000000a00 */
[----:B------:R-:W3:Y:S01]  /*0860*/  LDC.64 R14, c[0x0][0x388] ;  /* 0x0000e200ff0e7b82 */ /* 0x000ee20000000a00 */
[----:B-1----:R-:W-:-:S05]  /*0870*/  IMAD.WIDE R18, R25, 0x4, R12 ;  /* 0x0000000419127825 */ /* 0x002fca00078e020c */
[----:B------:R-:W2:Y:S01]  /*0880*/  LDG.E R22, desc[UR4][R18.64] ;  /* 0x0000000412167981 */ /* 0x000ea2000c1e1900 */
[----:B---3--:R-:W-:-:S05]  /*0890*/  IMAD.WIDE.U32 R16, R9, 0x4, R14 ;  /* 0x0000000409107825 */ /* 0x008fca00078e000e */
[----:B------:R-:W2:Y:S02]  /*08a0*/  LDG.E R20, desc[UR4][R16.64] ;  /* 0x0000000410147981 */ /* 0x000ea4000c1e1900 */
[----:B--2--5:R-:W-:Y:S02]  /*08b0*/  IMAD R27, R20, R22, R21 ;  /* 0x00000016141b7224 */ /* 0x024fe400078e0215 */
[----:B------:R-:W-:-:S03]  /*08c0*/  IMAD.WIDE.U32 R20, R2, 0x4, R18 ;  /* 0x0000000402147825 */ /* 0x000fc600078e0012 */
[----:B------:R1:W-:Y:S04]  /*08d0*/  STG.E desc[UR4][R10.64], R27 ;  /* 0x0000001b0a007986 */ /* 0x0003e8000c101904 */
[----:B------:R-:W2:Y:S04]  /*08e0*/  LDG.E R22, desc[UR4][R16.64+0x4] ;  /* 0x0000040410167981 */ /* 0x000ea8000c1e1900 */
[----:B------:R-:W2:Y:S02]  /*08f0*/  LDG.E R23, desc[UR4][R20.64] ;  /* 0x0000000414177981 */ /* 0x000ea4000c1e1900 */
[----:B--2---:R-:W-:-:S02]  /*0900*/  IMAD R29, R22, R23, R27 ;  /* 0x00000017161d7224 */ /* 0x004fc400078e021b */
[----:B------:R-:W-:-:S03]  /*0910*/  IMAD.WIDE.U32 R22, R2, 0x4, R20 ;  /* 0x0000000402167825 */ /* 0x000fc600078e0014 */
[----:B------:R-:W-:Y:S04]  /*0920*/  STG.E desc[UR4][R10.64], R29 ;  /* 0x0000001d0a007986 */ /* 0x000fe8000c101904 */
[----:B------:R-:W2:Y:S04]  /*0930*/  LDG.E R24, desc[UR4][R16.64+0x8] ;  /* 0x0000080410187981 */ /* 0x000ea8000c1e1900 */
[----:B------:R-:W2:Y:S02]  /*0940*/  LDG.E R18, desc[UR4][R22.64] ;  /* 0x0000000416127981 */ /* 0x000ea4000c1e1900 */
[----:B--2---:R-:W-:-:S02]  /*0950*/  IMAD R24, R24, R18, R29 ;  /* 0x0000001218187224 */ /* 0x004fc400078e021d */
[----:B------:R-:W-:-:S03]  /*0960*/  IMAD.WIDE.U32 R18, R2, 0x4, R22 ;  /* 0x0000000402127825 */ /* 0x000fc600078e0016 */
[----:B------:R-:W-:Y:S04]  /*0970*/  STG.E desc[UR4][R10.64], R24 ;  /* 0x000000180a007986 */ /* 0x000fe8000c101904 */
[----:B-1----:R-:W2:Y:S04]  /*0980*/  LDG.E R27, desc[UR4][R16.64+0xc] ;  /* 0x00000c04101b7981 */ /* 0x002ea8000c1e1900 */
        /* <DEDUP_REMOVED lines=17> */
[----:B------:R-:W1:Y:S04]  /*0aa0*/  LDG.E R20, desc[UR4][R14.64+0x8] ;  /* 0x000008040e147981 */ /* 0x000e68000c1e1900 */
[----:B------:R-:W1:Y:S01]  /*0ab0*/  LDG.E R22, desc[UR4][R18.64] ;  /* 0x0000000412167981 */ /* 0x000e62000c1e1900 */
[----:B------:R-:W-:-:S04]  /*0ac0*/  IMAD.WIDE.U32 R12, R2, 0x4, R18 ;  /* 0x00000004020c7825 */ /* 0x000fc800078e0012 */
[----:B-1----:R-:W-:-:S05]  /*0ad0*/  IMAD R27, R20, R22, R23 ;  /* 0x00000016141b7224 */ /* 0x002fca00078e0217 */
[----:B------:R3:W-:Y:S04]  /*0ae0*/  STG.E desc[UR4][R10.64], R27 ;  /* 0x0000001b0a007986 */ /* 0x0007e8000c101904 */
[----:B------:R-:W2:Y:S04]  /*0af0*/  LDG.E R20, desc[UR4][R14.64+0xc] ;  /* 0x00000c040e147981 */ /* 0x000ea8000c1e1900 */
[----:B------:R-:W2:Y:S01]  /*0b00*/  LDG.E R12, desc[UR4][R12.64] ;  /* 0x000000040c0c7981 */ /* 0x000ea2000c1e1900 */
[----:B------:R-:W-:Y:S02]  /*0b10*/  PLOP3.LUT P0, PT, PT, PT, PT, 0x8, 0x80 ;  /* 0x000000000080781c */ /* 0x000fe40003f0e170 */
[----:B------:R-:W-:-:S02]  /*0b20*/  IADD3 R6, PT, PT, R6, 0x8, RZ ;  /* 0x0000000806067810 */ /* 0x000fc40007ffe0ff */
[----:B------:R-:W-:Y:S02]  /*0b30*/  LEA R25, R2, R25, 0x2 ;  /* 0x0000001902197211 */ /* 0x000fe400078e10ff */
[----:B------:R-:W-:Y:S01]  /*0b40*/  IADD3 R9, PT, PT, R9, 0x8, RZ ;  /* 0x0000000809097810 */ /* 0x000fe20007ffe0ff */
[----:B--2---:R-:W-:-:S05]  /*0b50*/  IMAD R21, R20, R12, R27 ;  /* 0x0000000c14157224 */ /* 0x004fca00078e021b */
[----:B------:R3:W-:Y:S02]  /*0b60*/  STG.E desc[UR4][R10.64], R21 ;  /* 0x000000150a007986 */ /* 0x0007e4000c101904 */
.L_x_4:
[----:B------:R-:W-:-:S13]  /*0b70*/  ISETP.NE.OR P0, PT, R6, RZ, P0 ;  /* 0x000000ff0600720c */ /* 0x000fda0000705670 */
[----:B------:R-:W-:Y:S05]  /*0b80*/  @!P0 BRA `(.L_x_0) ;  /* 0x0000000000708947 */ /* 0x000fea0003800000 */
.L_x_1:
[----:B------:R-:W1:Y:S08]  /*0b90*/  LDC.64 R12, c[0x0][0x388] ;  /* 0x0000e200ff0c7b82 */ /* 0x000e700000000a00 */
[----:B----4-:R-:W4:Y:S01]  /*0ba0*/  LDC.64 R14, c[0x0][0x390] ;  /* 0x0000e400ff0e7b82 */ /* 0x010f220000000a00 */
[----:B-1----:R-:W-:-:S05]  /*0bb0*/  IMAD.WIDE.U32 R12, R9, 0x4, R12 ;  /* 0x00000004090c7825 */ /* 0x002fca00078e000c */
[----:B------:R-:W2:Y:S01]  /*0bc0*/  LDG.E R16, desc[UR4][R12.64] ;  /* 0x000000040c107981 */ /* 0x000ea2000c1e1900 */
[----:B----4-:R-:W-:-:S05]  /*0bd0*/  IMAD.WIDE R14, R25, 0x4, R14 ;  /* 0x00000004190e7825 */ /* 0x010fca00078e020e */
[----:B------:R-:W2:Y:S02]  /*0be0*/  LDG.E R17, desc[UR4][R14.64] ;  /* 0x000000040e117981 */ /* 0x000ea4000c1e1900 */
[----:B--23-5:R-:W-:Y:S02]  /*0bf0*/  IMAD R21, R16, R17, R21 ;  /* 0x0000001110157224 */ /* 0x02cfe400078e0215 */
[----:B------:R-:W-:-:S03]  /*0c00*/  IMAD.WIDE.U32 R16, R2, 0x4, R14 ;  /* 0x0000000402107825 */ /* 0x000fc600078e000e */
[----:B------:R1:W-:Y:S04]  /*0c10*/  STG.E desc[UR4][R10.64], R21 ;  /* 0x000000150a007986 */ /* 0x0003e8000c101904 */
[----:B------:R-:W2:Y:S04]  /*0c20*/  LDG.E R18, desc[UR4][R12.64+0x4] ;  /* 0x000004040c127981 */ /* 0x000ea8000c1e1900 */
[----:B------:R-:W2:Y:S02]  /*0c30*/  LDG.E R19, desc[UR4][R16.64] ;  /* 0x0000000410137981 */ /* 0x000ea4000c1e1900 */
[----:B--2---:R-:W-:-:S02]  /*0c40*/  IMAD R23, R18, R19, R21 ;  /* 0x0000001312177224 */ /* 0x004fc400078e0215 */
[----:B------:R-:W-:-:S03]  /*0c50*/  IMAD.WIDE.U32 R18, R2, 0x4, R16 ;  /* 0x0000000402127825 */ /* 0x000fc600078e0010 */
[----:B------:R4:W-:Y:S04]  /*0c60*/  STG.E desc[UR4][R10.64], R23 ;  /* 0x000000170a007986 */ /* 0x0009e8000c101904 */
[----:B------:R-:W2:Y:S04]  /*0c70*/  LDG.E R20, desc[UR4][R12.64+0x8] ;  /* 0x000008040c147981 */ /* 0x000ea8000c1e1900 */
[----:B------:R-:W2:Y:S01]  /*0c80*/  LDG.E R22, desc[UR4][R18.64] ;  /* 0x0000000412167981 */ /* 0x000ea2000c1e1900 */
[----:B------:R-:W-:Y:S01]  /*0c90*/  IMAD.WIDE.U32 R14, R2, 0x4, R18 ;  /* 0x00000004020e7825 */ /* 0x000fe200078e0012 */
[----:B------:R-:W-:-:S03]  /*0ca0*/  IADD3 R6, PT, PT, R6, 0x4, RZ ;  /* 0x0000000406067810 */ /* 0x000fc60007ffe0ff */
[----:B--2---:R-:W-:-:S05]  /*0cb0*/  IMAD R27, R20, R22, R23 ;  /* 0x00000016141b7224 */ /* 0x004fca00078e0217 */
[----:B------:R4:W-:Y:S04]  /*0cc0*/  STG.E desc[UR4][R10.64], R27 ;  /* 0x0000001b0a007986 */ /* 0x0009e8000c101904 */
[----:B------:R-:W1:Y:S04]  /*0cd0*/  LDG.E R20, desc[UR4][R12.64+0xc] ;  /* 0x00000c040c147981 */ /* 0x000e68000c1e1900 */
[----:B------:R-:W1:Y:S01]  /*0ce0*/  LDG.E R14, desc[UR4][R14.64] ;  /* 0x000000040e0e7981 */ /* 0x000e62000c1e1900 */
[----:B------:R-:W-:Y:S02]  /*0cf0*/  ISETP.NE.AND P0, PT, R6, RZ, PT ;  /* 0x000000ff0600720c */ /* 0x000fe40003f05270 */
[----:B------:R-:W-:-:S02]  /*0d00*/  IADD3 R9, PT, PT, R9, 0x4, RZ ;  /* 0x0000000409097810 */ /* 0x000fc40007ffe0ff */
[----:B------:R-:W-:Y:S01]  /*0d10*/  LEA R25, R2, R25, 0x2 ;  /* 0x0000001902197211 */ /* 0x000fe200078e10ff */
[----:B-1----:R-:W-:-:S05]  /*0d20*/  IMAD R21, R20, R14, R27 ;  /* 0x0000000e14157224 */ /* 0x002fca00078e021b */
[----:B------:R4:W-:Y:S03]  /*0d30*/  STG.E desc[UR4][R10.64], R21 ;  /* 0x000000150a007986 */ /* 0x0009e6000c101904 */
[----:B------:R-:W-:Y:S05]  /*0d40*/  @P0 BRA `(.L_x_1) ;  /* 0xfffffffc00900947 */ /* 0x000fea000383ffff */
.L_x_0:
[----:B------:R-:W-:-:S13]  /*0d50*/  ISETP.NE.AND P0, PT, R7, RZ, PT ;  /* 0x000000ff0700720c */ /* 0x000fda0003f05270 */
[----:B------:R-:W-:Y:S05]  /*0d60*/  @!P0 EXIT ;  /* 0x000000000000894d */ /* 0x000fea0003800000 */
[----:B------:R-:W1:Y:S01]  /*0d70*/  LDC.64 R14, c[0x0][0x388] ;  /* 0x0000e200ff0e7b82 */ /* 0x000e620000000a00 */
[-C--:B------:R-:W-:Y:S01]  /*0d80*/  IADD3 R9, PT, PT, R5, R8.reuse, RZ ;  /* 0x0000000805097210 */ /* 0x080fe20007ffe0ff */
[----:B------:R-:W-:Y:S01]  /*0d90*/  IMAD R3, R0, R8, R3 ;  /* 0x0000000800037224 */ /* 0x000fe200078e0203 */
[----:B------:R-:W-:-:S03]  /*0da0*/  IADD3 R0, PT, PT, -R7, RZ, RZ ;  /* 0x000000ff07007210 */ /* 0x000fc60007ffe1ff */
[----:B------:R-:W-:Y:S02]  /*0db0*/  IMAD R3, R3, UR6, R4 ;  /* 0x0000000603037c24 */ /* 0x000fe4000f8e0204 */
[----:B------:R-:W0:Y:S01]  /*0dc0*/  LDC.64 R12, c[0x0][0x390] ;  /* 0x0000e400ff0c7b82 */ /* 0x000e220000000a00 */
[----:B-1----:R-:W-:-:S07]  /*0dd0*/  IMAD.WIDE.U32 R8, R9, 0x4, R14 ;  /* 0x0000000409087825 */ /* 0x002fce00078e000e */
.L_x_5:
[----:B0-----:R-:W-:Y:S01]  /*0de0*/  IMAD.WIDE R4, R3, 0x4, R12 ;  /* 0x0000000403047825 */ /* 0x001fe200078e020c */
[----:B------:R-:W-:Y:S02]  /*0df0*/  MOV R6, R8 ;  /* 0x0000000800067202 */ /* 0x000fe40000000f00 */
[----:B------:R-:W-:-:S03]  /*0e00*/  MOV R7, R9 ;  /* 0x0000000900077202 */ /* 0x000fc60000000f00 */
[----:B------:R-:W2:Y:S04]  /*0e10*/  LDG.E R4, desc[UR4][R4.64] ;  /* 0x0000000404047981 */ /* 0x000ea8000c1e1900 */
[----:B------:R-:W2:Y:S01]  /*0e20*/  LDG.E R6, desc[UR4][R6.64] ;  /* 0x0000000406067981 */ /* 0x000ea2000c1e1900 */
[----:B------:R-:W-:-:S04]  /*0e30*/  IADD3 R0, PT, PT, R0, 0x1, RZ ;  /* 0x0000000100007810 */ /* 0x000fc80007ffe0ff */
[----:B------:R-:W-:Y:S02]  /*0e40*/  ISETP.NE.AND P0, PT, R0, RZ, PT ;  /* 0x000000ff0000720c */ /* 0x000fe40003f05270 */
[----:B------:R-:W-:Y:S02]  /*0e50*/  IADD3 R8, P1, PT, R8, 0x4, RZ ;  /* 0x0000000408087810 */ /* 0x000fe40007f3e0ff */
[----:B------:R-:W-:Y:S02]  /*0e60*/  IADD3 R3, PT, PT, R2, R3, RZ ;  /* 0x0000000302037210 */ /* 0x000fe40007ffe0ff */
[----:B------:R-:W-:Y:S01]  /*0e70*/  IADD3.X R9, PT, PT, RZ, R9, RZ, P1, !PT ;  /* 0x00000009ff097210 */ /* 0x000fe20000ffe4ff */
[----:B-12345:R-:W-:-:S05]  /*0e80*/  IMAD R21, R6, R4, R21 ;  /* 0x0000000406157224 */ /* 0x03efca00078e0215 */
[----:B------:R1:W-:Y:S01]  /*0e90*/  STG.E desc[UR4][R10.64], R21 ;  /* 0x000000150a007986 */ /* 0x0003e2000c101904 */
[----:B------:R-:W-:Y:S05]  /*0ea0*/  @P0 BRA `(.L_x_5) ;  /* 0xfffffffc00cc0947 */ /* 0x000fea000383ffff */
[----:B------:R-:W-:Y:S05]  /*0eb0*/  EXIT ;  /* 0x000000000000794d */ /* 0x000fea0003800000 */
.L_x_6:
[----:B------:R-:W-:-:S00]  /*0ec0*/  BRA `(.L_x_6) ;  /* 0xfffffffc00fc7947 */ /* 0x000fc0000383ffff */
[----:B------:R-:W-:-:S00]  /*0ed0*/  NOP ;  /* 0x0000000000007918 */ /* 0x000fc00000000000 */
        /* <DEDUP_REMOVED lines=10> */
.L_x_7:


//--------------------- .nv.shared.reserved.0     --------------------------
	.section	.nv.shared.reserved.0,"aw",@nobits
	.weak		__nv_reservedSMEM_offset_0_alias
	.size		__nv_reservedSMEM_offset_0_alias, 0, 64
	.other		__nv_reservedSMEM_offset_0_alias,@"STO_CUDA_RESERVED_SHARED STV_DEFAULT"
__nv_reservedSMEM_offset_0_alias:
	.zero		0
	.zero		64


//--------------------- .nv.constant0._Z10multKernelPiPKiS1_ --------------------------
	.section	.nv.constant0._Z10multKernelPiPKiS1_,"a",@progbits
	.sectionflags	@""
	.align	4
.nv.constant0._Z10multKernelPiPKiS1_:
	.zero		920


//--------------------- SYMBOLS --------------------------

	.type		.nv.reservedSmem.offset0,@object
	.size		.nv.reservedSmem.offset0,0x4
